//
// Generated by NVIDIA NVVM Compiler
//
// Compiler Build ID: CL-36424714
// Cuda compilation tools, release 13.0, V13.0.88
// Based on NVVM 20.0.0
//

.version 9.0
.target sm_100
.address_size 64

	// .globl	_Z16matrixMultKernel6MatrixS_S_

.visible .entry _Z16matrixMultKernel6MatrixS_S_(
	.param .align 8 .b8 _Z16matrixMultKernel6MatrixS_S__param_0[16],
	.param .align 8 .b8 _Z16matrixMultKernel6MatrixS_S__param_1[16],
	.param .align 8 .b8 _Z16matrixMultKernel6MatrixS_S__param_2[16]
)
{
	.reg .pred 	%p<13>;
	.reg .b32 	%r<42>;
	.reg .b32 	%f<68>;
	.reg .b64 	%rd<53>;

	ld.param.u32 	%r1, [_Z16matrixMultKernel6MatrixS_S__param_0];
	ld.param.u32 	%r2, [_Z16matrixMultKernel6MatrixS_S__param_1];
	ld.param.u64 	%rd3, [_Z16matrixMultKernel6MatrixS_S__param_2+8];
	ld.param.u64 	%rd7, [_Z16matrixMultKernel6MatrixS_S__param_1+8];
	ld.param.u64 	%rd8, [_Z16matrixMultKernel6MatrixS_S__param_0+8];
	ld.param.v2.u32 	{%r3, %r21}, [_Z16matrixMultKernel6MatrixS_S__param_2];
	cvta.to.global.u64 	%rd1, %rd8;
	cvta.to.global.u64 	%rd2, %rd7;
	mov.u32 	%r22, %tid.y;
	mov.u32 	%r23, %ctaid.y;
	mov.u32 	%r24, %ntid.y;
	mad.lo.s32 	%r4, %r23, %r24, %r22;
	mov.u32 	%r25, %tid.x;
	mov.u32 	%r26, %ctaid.x;
	mov.u32 	%r27, %ntid.x;
	mad.lo.s32 	%r5, %r26, %r27, %r25;
	setp.ge.s32 	%p1, %r4, %r21;
	setp.ge.s32 	%p2, %r5, %r3;
	or.pred  	%p3, %p1, %p2;
	@%p3 bra 	$L__BB0_14;
	setp.lt.s32 	%p4, %r1, 1;
	mov.f32 	%f67, 0f00000000;
	@%p4 bra 	$L__BB0_13;
	mul.lo.s32 	%r6, %r1, %r4;
	and.b32  	%r7, %r1, 7;
	setp.lt.u32 	%p5, %r1, 8;
	mov.b32 	%r40, 0;
	mov.f32 	%f67, 0f00000000;
	@%p5 bra 	$L__BB0_5;
	and.b32  	%r40, %r1, 2147483640;
	neg.s32 	%r38, %r40;
	shl.b32 	%r10, %r2, 3;
	mul.wide.u32 	%rd9, %r6, 4;
	add.s64 	%rd10, %rd9, %rd1;
	add.s64 	%rd52, %rd10, 16;
	mov.f32 	%f67, 0f00000000;
	mul.wide.s32 	%rd13, %r2, 4;
	mov.u32 	%r37, %r5;
$L__BB0_4:
	.pragma "nounroll";
	ld.global.f32 	%f17, [%rd52+-16];
	mul.wide.s32 	%rd11, %r37, 4;
	add.s64 	%rd12, %rd2, %rd11;
	ld.global.f32 	%f18, [%rd12];
	fma.rn.f32 	%f19, %f17, %f18, %f67;
	ld.global.f32 	%f20, [%rd52+-12];
	add.s64 	%rd14, %rd12, %rd13;
	ld.global.f32 	%f21, [%rd14];
	fma.rn.f32 	%f22, %f20, %f21, %f19;
	ld.global.f32 	%f23, [%rd52+-8];
	add.s64 	%rd15, %rd14, %rd13;
	ld.global.f32 	%f24, [%rd15];
	fma.rn.f32 	%f25, %f23, %f24, %f22;
	ld.global.f32 	%f26, [%rd52+-4];
	add.s64 	%rd16, %rd15, %rd13;
	ld.global.f32 	%f27, [%rd16];
	fma.rn.f32 	%f28, %f26, %f27, %f25;
	ld.global.f32 	%f29, [%rd52];
	add.s64 	%rd17, %rd16, %rd13;
	ld.global.f32 	%f30, [%rd17];
	fma.rn.f32 	%f31, %f29, %f30, %f28;
	ld.global.f32 	%f32, [%rd52+4];
	add.s64 	%rd18, %rd17, %rd13;
	ld.global.f32 	%f33, [%rd18];
	fma.rn.f32 	%f34, %f32, %f33, %f31;
	ld.global.f32 	%f35, [%rd52+8];
	add.s64 	%rd19, %rd18, %rd13;
	ld.global.f32 	%f36, [%rd19];
	fma.rn.f32 	%f37, %f35, %f36, %f34;
	ld.global.f32 	%f38, [%rd52+12];
	add.s64 	%rd20, %rd19, %rd13;
	ld.global.f32 	%f39, [%rd20];
	fma.rn.f32 	%f67, %f38, %f39, %f37;
	add.s32 	%r38, %r38, 8;
	add.s32 	%r37, %r37, %r10;
	add.s64 	%rd52, %rd52, 32;
	setp.ne.s32 	%p6, %r38, 0;
	@%p6 bra 	$L__BB0_4;
$L__BB0_5:
	setp.eq.s32 	%p7, %r7, 0;
	@%p7 bra 	$L__BB0_13;
	and.b32  	%r16, %r1, 3;
	setp.lt.u32 	%p8, %r7, 4;
	@%p8 bra 	$L__BB0_8;
	add.s32 	%r29, %r40, %r6;
	mul.wide.u32 	%rd21, %r29, 4;
	add.s64 	%rd22, %rd1, %rd21;
	ld.global.f32 	%f41, [%rd22];
	mad.lo.s32 	%r30, %r40, %r2, %r5;
	mul.wide.s32 	%rd23, %r30, 4;
	add.s64 	%rd24, %rd2, %rd23;
	ld.global.f32 	%f42, [%rd24];
	fma.rn.f32 	%f43, %f41, %f42, %f67;
	cvt.u64.u32 	%rd25, %r6;
	cvt.u64.u32 	%rd26, %r40;
	add.s64 	%rd27, %rd26, %rd25;
	shl.b64 	%rd28, %rd27, 2;
	add.s64 	%rd29, %rd1, %rd28;
	ld.global.f32 	%f44, [%rd29+4];
	mul.wide.s32 	%rd30, %r2, 4;
	add.s64 	%rd31, %rd24, %rd30;
	ld.global.f32 	%f45, [%rd31];
	fma.rn.f32 	%f46, %f44, %f45, %f43;
	ld.global.f32 	%f47, [%rd29+8];
	add.s64 	%rd32, %rd31, %rd30;
	ld.global.f32 	%f48, [%rd32];
	fma.rn.f32 	%f49, %f47, %f48, %f46;
	ld.global.f32 	%f50, [%rd29+12];
	add.s64 	%rd33, %rd32, %rd30;
	ld.global.f32 	%f51, [%rd33];
	fma.rn.f32 	%f67, %f50, %f51, %f49;
	add.s32 	%r40, %r40, 4;
$L__BB0_8:
	setp.eq.s32 	%p9, %r16, 0;
	@%p9 bra 	$L__BB0_13;
	setp.eq.s32 	%p10, %r16, 1;
	@%p10 bra 	$L__BB0_11;
	add.s32 	%r31, %r40, %r6;
	mul.wide.u32 	%rd34, %r31, 4;
	add.s64 	%rd35, %rd1, %rd34;
	ld.global.f32 	%f53, [%rd35];
	mad.lo.s32 	%r32, %r40, %r2, %r5;
	mul.wide.s32 	%rd36, %r32, 4;
	add.s64 	%rd37, %rd2, %rd36;
	ld.global.f32 	%f54, [%rd37];
	fma.rn.f32 	%f55, %f53, %f54, %f67;
	cvt.u64.u32 	%rd38, %r6;
	cvt.u64.u32 	%rd39, %r40;
	add.s64 	%rd40, %rd39, %rd38;
	shl.b64 	%rd41, %rd40, 2;
	add.s64 	%rd42, %rd1, %rd41;
	ld.global.f32 	%f56, [%rd42+4];
	mul.wide.s32 	%rd43, %r2, 4;
	add.s64 	%rd44, %rd37, %rd43;
	ld.global.f32 	%f57, [%rd44];
	fma.rn.f32 	%f67, %f56, %f57, %f55;
	add.s32 	%r40, %r40, 2;
$L__BB0_11:
	and.b32  	%r33, %r1, 1;
	setp.eq.b32 	%p11, %r33, 1;
	not.pred 	%p12, %p11;
	@%p12 bra 	$L__BB0_13;
	add.s32 	%r34, %r40, %r6;
	mul.wide.u32 	%rd45, %r34, 4;
	add.s64 	%rd46, %rd1, %rd45;
	ld.global.f32 	%f58, [%rd46];
	mad.lo.s32 	%r35, %r40, %r2, %r5;
	mul.wide.s32 	%rd47, %r35, 4;
	add.s64 	%rd48, %rd2, %rd47;
	ld.global.f32 	%f59, [%rd48];
	fma.rn.f32 	%f67, %f58, %f59, %f67;
$L__BB0_13:
	mad.lo.s32 	%r36, %r3, %r4, %r5;
	cvta.to.global.u64 	%rd49, %rd3;
	mul.wide.s32 	%rd50, %r36, 4;
	add.s64 	%rd51, %rd49, %rd50;
	st.global.f32 	[%rd51], %f67;
$L__BB0_14:
	ret;

}


// ===== COMPILED SASS (sm_100) =====

	.target	sm_100

	.elftype	@"ET_EXEC"


//--------------------- .note.nv.tkinfo           --------------------------
	.section	.note.nv.tkinfo,"",@"SHT_NOTE"
	.sectionflags	@"SHF_NOTE_NV_TKINFO"
	.tkinfo
        /*0018*/ 	.word	0x00000002
        /*0030*/ 	.string	""
        /*0030*/ 	.string	"ptxas"
        /*0030*/ 	.string	"Cuda compilation tools, release 13.0, V13.0.88"
        /*0030*/ 	.string	"Build cuda_13.0.r13.0/compiler.36424714_0"
        /*0030*/ 	.string	"-arch sm_100 -m 64 "



//--------------------- .note.nv.cuinfo           --------------------------
	.section	.note.nv.cuinfo,"",@"SHT_NOTE"
	.sectionflags	@"SHF_NOTE_NV_CUINFO"
        /*0018*/ 	.short	0x0002
        /*001a*/ 	.short	0x0064
        /*001c*/ 	.short	0x0082
	.zero		2


//--------------------- .nv.info                  --------------------------
	.section	.nv.info,"",@"SHT_CUDA_INFO"
	.align	4


	//----- nvinfo : EIATTR_REGCOUNT
	.align		4
        /*0000*/ 	.byte	0x04, 0x2f
        /*0002*/ 	.short	(.L_1 - .L_0)
	.align		4
.L_0:
        /*0004*/ 	.word	index@(_Z16matrixMultKernel6MatrixS_S_)
        /*0008*/ 	.word	0x00000020


	//----- nvinfo : EIATTR_FRAME_SIZE
	.align		4
.L_1:
        /*000c*/ 	.byte	0x04, 0x11
        /*000e*/ 	.short	(.L_3 - .L_2)
	.align		4
.L_2:
        /*0010*/ 	.word	index@(_Z16matrixMultKernel6MatrixS_S_)
        /*0014*/ 	.word	0x00000000


	//----- nvinfo : EIATTR_MIN_STACK_SIZE
	.align		4
.L_3:
        /*0018*/ 	.byte	0x04, 0x12
        /*001a*/ 	.short	(.L_5 - .L_4)
	.align		4
.L_4:
        /*001c*/ 	.word	index@(_Z16matrixMultKernel6MatrixS_S_)
        /*0020*/ 	.word	0x00000000
.L_5:


//--------------------- .nv.compat                --------------------------
	.section	.nv.compat,"",@"SHT_CUDA_COMPAT_INFO"
	.align	4
        /*0000*/ 	.byte	0x02, 0x09, 0x00, 0x00, 0x02, 0x02, 0x01, 0x00, 0x02, 0x05, 0x05, 0x00, 0x03, 0x07, 0x01, 0x01
        /*0010*/ 	.byte	0x02, 0x03, 0x00, 0x00, 0x02, 0x06, 0x01, 0x00, 0x04, 0x0b, 0x08, 0x00, 0x09, 0x00, 0x00, 0x00
        /*0020*/ 	.byte	0x00, 0x00, 0x00, 0x00


//--------------------- .nv.info._Z16matrixMultKernel6MatrixS_S_ --------------------------
	.section	.nv.info._Z16matrixMultKernel6MatrixS_S_,"",@"SHT_CUDA_INFO"
	.sectionflags	@""
	.align	4


	//----- nvinfo : EIATTR_CUDA_API_VERSION
	.align		4
        /*0000*/ 	.byte	0x04, 0x37
        /*0002*/ 	.short	(.L_7 - .L_6)
.L_6:
        /*0004*/ 	.word	0x00000082


	//----- nvinfo : EIATTR_KPARAM_INFO
	.align		4
.L_7:
        /*0008*/ 	.byte	0x04, 0x17
        /*000a*/ 	.short	(.L_9 - .L_8)
.L_8:
        /*000c*/ 	.word	0x00000000
        /*0010*/ 	.short	0x0002
        /*0012*/ 	.short	0x0020
        /*0014*/ 	.byte	0x00, 0xf0, 0x41, 0x00


	//----- nvinfo : EIATTR_KPARAM_INFO
	.align		4
.L_9:
        /*0018*/ 	.byte	0x04, 0x17
        /*001a*/ 	.short	(.L_11 - .L_10)
.L_10:
        /*001c*/ 	.word	0x00000000
        /*0020*/ 	.short	0x0001
        /*0022*/ 	.short	0x0010
        /*0024*/ 	.byte	0x00, 0xf0, 0x41, 0x00


	//----- nvinfo : EIATTR_KPARAM_INFO
	.align		4
.L_11:
        /*0028*/ 	.byte	0x04, 0x17
        /*002a*/ 	.short	(.L_13 - .L_12)
.L_12:
        /*002c*/ 	.word	0x00000000
        /*0030*/ 	.short	0x0000
        /*0032*/ 	.short	0x0000
        /*0034*/ 	.byte	0x00, 0xf0, 0x41, 0x00


	//----- nvinfo : EIATTR_SPARSE_MMA_MASK
	.align		4
.L_13:
        /*0038*/ 	.byte	0x03, 0x50
        /*003a*/ 	.short	0x0000


	//----- nvinfo : EIATTR_MAXREG_COUNT
	.align		4
        /*003c*/ 	.byte	0x03, 0x1b
        /*003e*/ 	.short	0x00ff


	//----- nvinfo : EIATTR_MERCURY_ISA_VERSION
	.align		4
        /*0040*/ 	.byte	0x03, 0x5f
        /*0042*/ 	.short	0x0101


	//----- nvinfo : EIATTR_VRC_CTA_INIT_COUNT
	.align		4
        /*0044*/ 	.byte	0x02, 0x4a
	.zero		1
	.zero		1


	//----- nvinfo : EIATTR_EXIT_INSTR_OFFSETS
	.align		4
        /*0048*/ 	.byte	0x04, 0x1c
        /*004a*/ 	.short	(.L_15 - .L_14)


	//   ....[0]....
.L_14:
        /*004c*/ 	.word	0x000000c0


	//   ....[1]....
        /*0050*/ 	.word	0x00000930


	//----- nvinfo : EIATTR_CBANK_PARAM_SIZE
	.align		4
.L_15:
        /*0054*/ 	.byte	0x03, 0x19
        /*0056*/ 	.short	0x0030


	//----- nvinfo : EIATTR_PARAM_CBANK
	.align		4
        /*0058*/ 	.byte	0x04, 0x0a
        /*005a*/ 	.short	(.L_17 - .L_16)
	.align		4
.L_16:
        /*005c*/ 	.word	index@(.nv.constant0._Z16matrixMultKernel6MatrixS_S_)
        /*0060*/ 	.short	0x0380
        /*0062*/ 	.short	0x0030


	//----- nvinfo : EIATTR_SW_WAR
	.align		4
.L_17:
        /*0064*/ 	.byte	0x04, 0x36
        /*0066*/ 	.short	(.L_19 - .L_18)
.L_18:
        /*0068*/ 	.word	0x00000008
.L_19:


//--------------------- .nv.callgraph             --------------------------
	.section	.nv.callgraph,"",@"SHT_CUDA_CALLGRAPH"
	.align	4
	.sectionentsize	8
	.align		4
        /*0000*/ 	.word	0x00000000
	.align		4
        /*0004*/ 	.word	0xffffffff
	.align		4
        /*0008*/ 	.word	0x00000000
	.align		4
        /*000c*/ 	.word	0xfffffffe
	.align		4
        /*0010*/ 	.word	0x00000000
	.align		4
        /*0014*/ 	.word	0xfffffffd
	.align		4
        /*0018*/ 	.word	0x00000000
	.align		4
        /*001c*/ 	.word	0xfffffffc


//--------------------- .text._Z16matrixMultKernel6MatrixS_S_ --------------------------
	.section	.text._Z16matrixMultKernel6MatrixS_S_,"ax",@progbits
	.align	128
        .global         _Z16matrixMultKernel6MatrixS_S_
        .type           _Z16matrixMultKernel6MatrixS_S_,@function
        .size           _Z16matrixMultKernel6MatrixS_S_,(.L_x_6 - _Z16matrixMultKernel6MatrixS_S_)
        .other          _Z16matrixMultKernel6MatrixS_S_,@"STO_CUDA_ENTRY STV_DEFAULT"
_Z16matrixMultKernel6MatrixS_S_:
.text._Z16matrixMultKernel6MatrixS_S_:
[----:B------:R-:W-:Y:S01]  /*0000*/  LDC R1, c[0x0][0x37c] ;  /* 0x0000df00ff017b82 */ /* 0x000fe20000000800 */
[----:B------:R-:W0:Y:S07]  /*0010*/  S2R R0, SR_TID.X ;  /* 0x0000000000007919 */ /* 0x000e2e0000002100 */
[----:B------:R-:W1:Y:S01]  /*0020*/  LDC R2, c[0x0][0x364] ;  /* 0x0000d900ff027b82 */ /* 0x000e620000000800 */
[----:B------:R-:W2:Y:S01]  /*0030*/  LDCU.64 UR10, c[0x0][0x3a0] ;  /* 0x00007400ff0a77ac */ /* 0x000ea20008000a00 */
[----:B------:R-:W1:Y:S06]  /*0040*/  S2R R15, SR_TID.Y ;  /* 0x00000000000f7919 */ /* 0x000e6c0000002200 */
[----:B------:R-:W0:Y:S08]  /*0050*/  S2UR UR5, SR_CTAID.X ;  /* 0x00000000000579c3 */ /* 0x000e300000002500 */
[----:B------:R-:W0:Y:S08]  /*0060*/  LDC R3, c[0x0][0x360] ;  /* 0x0000d800ff037b82 */ /* 0x000e300000000800 */
[----:B------:R-:W1:Y:S01]  /*0070*/  S2UR UR4, SR_CTAID.Y ;  /* 0x00000000000479c3 */ /* 0x000e620000002600 */
[----:B0-----:R-:W-:-:S05]  /*0080*/  IMAD R0, R3, UR5, R0 ;  /* 0x0000000503007c24 */ /* 0x001fca000f8e0200 */
[----:B--2---:R-:W-:Y:S01]  /*0090*/  ISETP.GE.AND P0, PT, R0, UR10, PT ;  /* 0x0000000a00007c0c */ /* 0x004fe2000bf06270 */
[----:B-1----:R-:W-:-:S05]  /*00a0*/  IMAD R15, R2, UR4, R15 ;  /* 0x00000004020f7c24 */ /* 0x002fca000f8e020f */
[----:B------:R-:W-:-:S13]  /*00b0*/  ISETP.GE.OR P0, PT, R15, UR11, P0 ;  /* 0x0000000b0f007c0c */ /* 0x000fda0008706670 */
[----:B------:R-:W-:Y:S05]  /*00c0*/  @P0 EXIT ;  /* 0x000000000000094d */ /* 0x000fea0003800000 */
[----:B------:R-:W0:Y:S01]  /*00d0*/  LDCU UR5, c[0x0][0x380] ;  /* 0x00007000ff0577ac */ /* 0x000e220008000800 */
[----:B------:R-:W-:Y:S01]  /*00e0*/  HFMA2 R17, -RZ, RZ, 0, 0 ;  /* 0x00000000ff117431 */ /* 0x000fe200000001ff */
[----:B------:R-:W1:Y:S01]  /*00f0*/  LDCU.64 UR8, c[0x0][0x358] ;  /* 0x00006b00ff0877ac */ /* 0x000e620008000a00 */
[----:B0-----:R-:W-:-:S09]  /*0100*/  UISETP.GE.AND UP0, UPT, UR5, 0x1, UPT ;  /* 0x000000010500788c */ /* 0x001fd2000bf06270 */
[----:B-1----:R-:W-:Y:S05]  /*0110*/  BRA.U !UP0, `(.L_x_0) ;  /* 0x0000000508f47547 */ /* 0x002fea000b800000 */
[----:B------:R-:W-:Y:S02]  /*0120*/  UISETP.GE.U32.AND UP1, UPT, UR5, 0x8, UPT ;  /* 0x000000080500788c */ /* 0x000fe4000bf26070 */
[----:B------:R-:W-:Y:S01]  /*0130*/  IMAD R14, R15, UR5, RZ ;  /* 0x000000050f0e7c24 */ /* 0x000fe2000f8e02ff */
[----:B------:R-:W-:Y:S01]  /*0140*/  ULOP3.LUT UR6, UR5, 0x7, URZ, 0xc0, !UPT ;  /* 0x0000000705067892 */ /* 0x000fe2000f8ec0ff */
[----:B------:R-:W-:Y:S01]  /*0150*/  MOV R17, RZ ;  /* 0x000000ff00117202 */ /* 0x000fe20000000f00 */
[----:B------:R-:W-:Y:S02]  /*0160*/  UMOV UR4, URZ ;  /* 0x000000ff00047c82 */ /* 0x000fe40008000000 */
[----:B------:R-:W-:Y:S02]  /*0170*/  UISETP.NE.AND UP0, UPT, UR6, URZ, UPT ;  /* 0x000000ff0600728c */ /* 0x000fe4000bf05270 */
[----:B------:R-:W-:Y:S09]  /*0180*/  BRA.U !UP1, `(.L_x_1) ;  /* 0x0000000109c47547 */ /* 0x000ff2000b800000 */
[----:B------:R-:W0:Y:S01]  /*0190*/  LDC.64 R2, c[0x0][0x388] ;  /* 0x0000e200ff027b82 */ /* 0x000e220000000a00 */
[----:B------:R-:W-:Y:S01]  /*01a0*/  ULOP3.LUT UR4, UR5, 0x7ffffff8, URZ, 0xc0, !UPT ;  /* 0x7ffffff805047892 */ /* 0x000fe2000f8ec0ff */
[----:B------:R-:W-:Y:S02]  /*01b0*/  MOV R17, RZ ;  /* 0x000000ff00117202 */ /* 0x000fe40000000f00 */
[----:B------:R-:W-:Y:S01]  /*01c0*/  MOV R16, R0 ;  /* 0x0000000000107202 */ /* 0x000fe20000000f00 */
[----:B------:R-:W-:Y:S01]  /*01d0*/  UIADD3 UR7, UPT, UPT, -UR4, URZ, URZ ;  /* 0x000000ff04077290 */ /* 0x000fe2000fffe1ff */
[----:B0-----:R-:W-:-:S03]  /*01e0*/  IMAD.WIDE.U32 R2, R14, 0x4, R2 ;  /* 0x000000040e027825 */ /* 0x001fc600078e0002 */
[----:B------:R-:W-:-:S04]  /*01f0*/  IADD3 R4, P0, PT, R2, 0x10, RZ ;  /* 0x0000001002047810 */ /* 0x000fc80007f1e0ff */
[----:B------:R-:W-:-:S09]  /*0200*/  IADD3.X R3, PT, PT, RZ, R3, RZ, P0, !PT ;  /* 0x00000003ff037210 */ /* 0x000fd200007fe4ff */
.L_x_2:
[----:B------:R-:W0:Y:S01]  /*0210*/  LDC.64 R10, c[0x0][0x398] ;  /* 0x0000e600ff0a7b82 */ /* 0x000e220000000a00 */
[----:B------:R-:W-:-:S05]  /*0220*/  MOV R2, R4 ;  /* 0x0000000400027202 */ /* 0x000fca0000000f00 */
[----:B------:R-:W2:Y:S02]  /*0230*/  LDG.E R18, desc[UR8][R2.64+-0x10] ;  /* 0xfffff00802127981 */ /* 0x000ea4000c1e1900 */
[----:B------:R-:W1:Y:S02]  /*0240*/  LDC R19, c[0x0][0x390] ;  /* 0x0000e400ff137b82 */ /* 0x000e640000000800 */
[----:B------:R-:W3:Y:S04]  /*0250*/  LDG.E R22, desc[UR8][R2.64+-0xc] ;  /* 0xfffff40802167981 */ /* 0x000ee8000c1e1900 */
[----:B------:R-:W4:Y:S04]  /*0260*/  LDG.E R23, desc[UR8][R2.64+-0x8] ;  /* 0xfffff80802177981 */ /* 0x000f28000c1e1900 */
[----:B------:R-:W5:Y:S04]  /*0270*/  LDG.E R25, desc[UR8][R2.64+-0x4] ;  /* 0xfffffc0802197981 */ /* 0x000f68000c1e1900 */
[----:B------:R-:W5:Y:S01]  /*0280*/  LDG.E R26, desc[UR8][R2.64] ;  /* 0x00000008021a7981 */ /* 0x000f62000c1e1900 */
[----:B0-----:R-:W-:-:S05]  /*0290*/  IMAD.WIDE R10, R16, 0x4, R10 ;  /* 0x00000004100a7825 */ /* 0x001fca00078e020a */
[----:B------:R0:W2:Y:S01]  /*02a0*/  LDG.E R20, desc[UR8][R10.64] ;  /* 0x000000080a147981 */ /* 0x0000a2000c1e1900 */
[----:B-1----:R-:W-:-:S05]  /*02b0*/  IMAD.WIDE R28, R19, 0x4, R10 ;  /* 0x00000004131c7825 */ /* 0x002fca00078e020a */
[----:B------:R-:W3:Y:S01]  /*02c0*/  LDG.E R21, desc[UR8][R28.64] ;  /* 0x000000081c157981 */ /* 0x000ee2000c1e1900 */
[----:B------:R-:W-:-:S05]  /*02d0*/  IMAD.WIDE R12, R19, 0x4, R28 ;  /* 0x00000004130c7825 */ /* 0x000fca00078e021c */
[----:B------:R1:W4:Y:S01]  /*02e0*/  LDG.E R24, desc[UR8][R12.64] ;  /* 0x000000080c187981 */ /* 0x000322000c1e1900 */
[----:B------:R-:W-:-:S03]  /*02f0*/  IMAD.WIDE R8, R19, 0x4, R12 ;  /* 0x0000000413087825 */ /* 0x000fc600078e020c */
[----:B------:R-:W5:Y:S01]  /*0300*/  LDG.E R28, desc[UR8][R2.64+0x4] ;  /* 0x00000408021c7981 */ /* 0x000f62000c1e1900 */
[----:B------:R-:W-:-:S03]  /*0310*/  IMAD.WIDE R4, R19, 0x4, R8 ;  /* 0x0000000413047825 */ /* 0x000fc600078e0208 */
[----:B------:R-:W5:Y:S04]  /*0320*/  LDG.E R29, desc[UR8][R2.64+0x8] ;  /* 0x00000808021d7981 */ /* 0x000f68000c1e1900 */
[----:B------:R-:W5:Y:S01]  /*0330*/  LDG.E R8, desc[UR8][R8.64] ;  /* 0x0000000808087981 */ /* 0x000f62000c1e1900 */
[----:B------:R-:W-:-:S03]  /*0340*/  IMAD.WIDE R6, R19, 0x4, R4 ;  /* 0x0000000413067825 */ /* 0x000fc600078e0204 */
[----:B------:R1:W5:Y:S01]  /*0350*/  LDG.E R5, desc[UR8][R4.64] ;  /* 0x0000000804057981 */ /* 0x000362000c1e1900 */
[----:B0-----:R-:W-:-:S03]  /*0360*/  IMAD.WIDE R10, R19, 0x4, R6 ;  /* 0x00000004130a7825 */ /* 0x001fc600078e0206 */
[----:B------:R-:W5:Y:S01]  /*0370*/  LDG.E R7, desc[UR8][R6.64] ;  /* 0x0000000806077981 */ /* 0x000f62000c1e1900 */
[----:B-1----:R-:W-:-:S03]  /*0380*/  IMAD.WIDE R12, R19, 0x4, R10 ;  /* 0x00000004130c7825 */ /* 0x002fc600078e020a */
[----:B------:R-:W5:Y:S04]  /*0390*/  LDG.E R27, desc[UR8][R10.64] ;  /* 0x000000080a1b7981 */ /* 0x000f68000c1e1900 */
[----:B------:R0:W5:Y:S04]  /*03a0*/  LDG.E R9, desc[UR8][R2.64+0xc] ;  /* 0x00000c0802097981 */ /* 0x000168000c1e1900 */
[----:B------:R-:W5:Y:S01]  /*03b0*/  LDG.E R12, desc[UR8][R12.64] ;  /* 0x000000080c0c7981 */ /* 0x000f62000c1e1900 */
[----:B------:R-:W-:-:S04]  /*03c0*/  UIADD3 UR7, UPT, UPT, UR7, 0x8, URZ ;  /* 0x0000000807077890 */ /* 0x000fc8000fffe0ff */
[----:B------:R-:W-:Y:S01]  /*03d0*/  UISETP.NE.AND UP1, UPT, UR7, URZ, UPT ;  /* 0x000000ff0700728c */ /* 0x000fe2000bf25270 */
[----:B------:R-:W-:Y:S02]  /*03e0*/  IADD3 R4, P0, PT, R2, 0x20, RZ ;  /* 0x0000002002047810 */ /* 0x000fe40007f1e0ff */
[----:B------:R-:W-:Y:S02]  /*03f0*/  LEA R16, R19, R16, 0x3 ;  /* 0x0000001013107211 */ /* 0x000fe400078e18ff */
[----:B0-----:R-:W-:Y:S01]  /*0400*/  IADD3.X R3, PT, PT, RZ, R3, RZ, P0, !PT ;  /* 0x00000003ff037210 */ /* 0x001fe200007fe4ff */
[----:B--2---:R-:W-:-:S04]  /*0410*/  FFMA R17, R18, R20, R17 ;  /* 0x0000001412117223 */ /* 0x004fc80000000011 */
[----:B---3--:R-:W-:-:S04]  /*0420*/  FFMA R22, R22, R21, R17 ;  /* 0x0000001516167223 */ /* 0x008fc80000000011 */
[----:B----4-:R-:W-:-:S04]  /*0430*/  FFMA R22, R23, R24, R22 ;  /* 0x0000001817167223 */ /* 0x010fc80000000016 */
[----:B-----5:R-:W-:-:S04]  /*0440*/  FFMA R25, R25, R8, R22 ;  /* 0x0000000819197223 */ /* 0x020fc80000000016 */
[----:B------:R-:W-:-:S04]  /*0450*/  FFMA R5, R26, R5, R25 ;  /* 0x000000051a057223 */ /* 0x000fc80000000019 */
[----:B------:R-:W-:-:S04]  /*0460*/  FFMA R28, R28, R7, R5 ;  /* 0x000000071c1c7223 */ /* 0x000fc80000000005 */
[----:B------:R-:W-:-:S04]  /*0470*/  FFMA R28, R29, R27, R28 ;  /* 0x0000001b1d1c7223 */ /* 0x000fc8000000001c */
[----:B------:R-:W-:Y:S01]  /*0480*/  FFMA R17, R9, R12, R28 ;  /* 0x0000000c09117223 */ /* 0x000fe2000000001c */
[----:B------:R-:W-:Y:S06]  /*0490*/  BRA.U UP1, `(.L_x_2) ;  /* 0xfffffffd015c7547 */ /* 0x000fec000b83ffff */
.L_x_1:
[----:B------:R-:W-:Y:S05]  /*04a0*/  BRA.U !UP0, `(.L_x_0) ;  /* 0x0000000508107547 */ /* 0x000fea000b800000 */
[----:B------:R-:W-:Y:S02]  /*04b0*/  UISETP.GE.U32.AND UP0, UPT, UR6, 0x4, UPT ;  /* 0x000000040600788c */ /* 0x000fe4000bf06070 */
[----:B------:R-:W-:-:S04]  /*04c0*/  ULOP3.LUT UR7, UR5, 0x3, URZ, 0xc0, !UPT ;  /* 0x0000000305077892 */ /* 0x000fc8000f8ec0ff */
[----:B------:R-:W-:-:S03]  /*04d0*/  UISETP.NE.AND UP1, UPT, UR7, URZ, UPT ;  /* 0x000000ff0700728c */ /* 0x000fc6000bf25270 */
[----:B------:R-:W-:Y:S08]  /*04e0*/  BRA.U !UP0, `(.L_x_3) ;  /* 0x0000000108707547 */ /* 0x000ff0000b800000 */
[----:B------:R-:W0:Y:S01]  /*04f0*/  LDC R13, c[0x0][0x390] ;  /* 0x0000e400ff0d7b82 */ /* 0x000e220000000800 */
[----:B------:R-:W1:Y:S01]  /*0500*/  LDCU.64 UR12, c[0x0][0x388] ;  /* 0x00007100ff0c77ac */ /* 0x000e620008000a00 */
[C---:B------:R-:W-:Y:S02]  /*0510*/  IADD3 R3, PT, PT, R14.reuse, UR4, RZ ;  /* 0x000000040e037c10 */ /* 0x040fe4000fffe0ff */
[----:B------:R-:W-:-:S04]  /*0520*/  IADD3 R10, P0, PT, R14, UR4, RZ ;  /* 0x000000040e0a7c10 */ /* 0x000fc8000ff1e0ff */
[----:B------:R-:W2:Y:S08]  /*0530*/  LDC.64 R6, c[0x0][0x398] ;  /* 0x0000e600ff067b82 */ /* 0x000eb00000000a00 */
[----:B------:R-:W3:Y:S01]  /*0540*/  LDC.64 R4, c[0x0][0x388] ;  /* 0x0000e200ff047b82 */ /* 0x000ee20000000a00 */
[----:B0-----:R-:W-:-:S04]  /*0550*/  IMAD R9, R13, UR4, R0 ;  /* 0x000000040d097c24 */ /* 0x001fc8000f8e0200 */
[----:B--2---:R-:W-:-:S04]  /*0560*/  IMAD.WIDE R6, R9, 0x4, R6 ;  /* 0x0000000409067825 */ /* 0x004fc800078e0206 */
[----:B------:R-:W-:Y:S02]  /*0570*/  IMAD.WIDE R8, R13, 0x4, R6 ;  /* 0x000000040d087825 */ /* 0x000fe400078e0206 */
[----:B------:R-:W2:Y:S02]  /*0580*/  LDG.E R6, desc[UR8][R6.64] ;  /* 0x0000000806067981 */ /* 0x000ea4000c1e1900 */
[----:B---3--:R-:W-:Y:S01]  /*0590*/  IMAD.WIDE.U32 R4, R3, 0x4, R4 ;  /* 0x0000000403047825 */ /* 0x008fe200078e0004 */
[----:B------:R-:W-:Y:S02]  /*05a0*/  IADD3.X R3, PT, PT, RZ, RZ, RZ, P0, !PT ;  /* 0x000000ffff037210 */ /* 0x000fe400007fe4ff */
[----:B-1----:R-:W-:-:S03]  /*05b0*/  LEA R2, P0, R10, UR12, 0x2 ;  /* 0x0000000c0a027c11 */ /* 0x002fc6000f8010ff */
[----:B------:R-:W2:Y:S01]  /*05c0*/  LDG.E R4, desc[UR8][R4.64] ;  /* 0x0000000804047981 */ /* 0x000ea2000c1e1900 */
[----:B------:R-:W-:Y:S01]  /*05d0*/  LEA.HI.X R3, R10, UR13, R3, 0x2, P0 ;  /* 0x0000000d0a037c11 */ /* 0x000fe200080f1403 */
[C---:B------:R-:W-:Y:S02]  /*05e0*/  IMAD.WIDE R10, R13.reuse, 0x4, R8 ;  /* 0x000000040d0a7825 */ /* 0x040fe400078e0208 */
[----:B------:R-:W3:Y:S04]  /*05f0*/  LDG.E R8, desc[UR8][R8.64] ;  /* 0x0000000808087981 */ /* 0x000ee8000c1e1900 */
[----:B------:R-:W3:Y:S01]  /*0600*/  LDG.E R16, desc[UR8][R2.64+0x4] ;  /* 0x0000040802107981 */ /* 0x000ee2000c1e1900 */
[----:B------:R-:W-:-:S03]  /*0610*/  IMAD.WIDE R12, R13, 0x4, R10 ;  /* 0x000000040d0c7825 */ /* 0x000fc600078e020a */
[----:B------:R-:W4:Y:S04]  /*0620*/  LDG.E R18, desc[UR8][R10.64] ;  /* 0x000000080a127981 */ /* 0x000f28000c1e1900 */
[----:B------:R-:W4:Y:S04]  /*0630*/  LDG.E R19, desc[UR8][R2.64+0x8] ;  /* 0x0000080802137981 */ /* 0x000f28000c1e1900 */
[----:B------:R-:W5:Y:S04]  /*0640*/  LDG.E R21, desc[UR8][R2.64+0xc] ;  /* 0x00000c0802157981 */ /* 0x000f68000c1e1900 */
[----:B------:R-:W5:Y:S01]  /*0650*/  LDG.E R12, desc[UR8][R12.64] ;  /* 0x000000080c0c7981 */ /* 0x000f62000c1e1900 */
[----:B------:R-:W-:Y:S01]  /*0660*/  UIADD3 UR4, UPT, UPT, UR4, 0x4, URZ ;  /* 0x0000000404047890 */ /* 0x000fe2000fffe0ff */
[----:B--2---:R-:W-:-:S04]  /*0670*/  FFMA R17, R4, R6, R17 ;  /* 0x0000000604117223 */ /* 0x004fc80000000011 */
[----:B---3--:R-:W-:-:S04]  /*0680*/  FFMA R16, R16, R8, R17 ;  /* 0x0000000810107223 */ /* 0x008fc80000000011 */
[----:B----4-:R-:W-:-:S04]  /*0690*/  FFMA R16, R19, R18, R16 ;  /* 0x0000001213107223 */ /* 0x010fc80000000010 */
[----:B-----5:R-:W-:-:S07]  /*06a0*/  FFMA R17, R21, R12, R16 ;  /* 0x0000000c15117223 */ /* 0x020fce0000000010 */
.L_x_3:
[----:B------:R-:W-:Y:S05]  /*06b0*/  BRA.U !UP1, `(.L_x_0) ;  /* 0x00000001098c7547 */ /* 0x000fea000b800000 */
[----:B------:R-:W-:Y:S02]  /*06c0*/  UISETP.NE.AND UP0, UPT, UR7, 0x1, UPT ;  /* 0x000000010700788c */ /* 0x000fe4000bf05270 */
[----:B------:R-:W-:-:S04]  /*06d0*/  ULOP3.LUT UR5, UR5, 0x1, URZ, 0xc0, !UPT ;  /* 0x0000000105057892 */ /* 0x000fc8000f8ec0ff */
[----:B------:R-:W-:-:S03]  /*06e0*/  UISETP.NE.U32.AND UP1, UPT, UR5, 0x1, UPT ;  /* 0x000000010500788c */ /* 0x000fc6000bf25070 */
[----:B------:R-:W-:Y:S08]  /*06f0*/  BRA.U !UP0, `(.L_x_4) ;  /* 0x0000000108507547 */ /* 0x000ff0000b800000 */
[----:B------:R-:W0:Y:S01]  /*0700*/  LDC R9, c[0x0][0x390] ;  /* 0x0000e400ff097b82 */ /* 0x000e220000000800 */
[----:B------:R-:W1:Y:S01]  /*0710*/  LDCU.64 UR6, c[0x0][0x388] ;  /* 0x00007100ff0677ac */ /* 0x000e620008000a00 */
[C---:B------:R-:W-:Y:S02]  /*0720*/  IADD3 R7, PT, PT, R14.reuse, UR4, RZ ;  /* 0x000000040e077c10 */ /* 0x040fe4000fffe0ff */
[----:B------:R-:W-:-:S04]  /*0730*/  IADD3 R8, P0, PT, R14, UR4, RZ ;  /* 0x000000040e087c10 */ /* 0x000fc8000ff1e0ff */
[----:B------:R-:W2:Y:S08]  /*0740*/  LDC.64 R2, c[0x0][0x388] ;  /* 0x0000e200ff027b82 */ /* 0x000eb00000000a00 */
[----:B------:R-:W3:Y:S01]  /*0750*/  LDC.64 R4, c[0x0][0x398] ;  /* 0x0000e600ff047b82 */ /* 0x000ee20000000a00 */
[----:B0-----:R-:W-:Y:S02]  /*0760*/  IMAD R11, R9, UR4, R0 ;  /* 0x00000004090b7c24 */ /* 0x001fe4000f8e0200 */
[----:B--2---:R-:W-:Y:S01]  /*0770*/  IMAD.WIDE.U32 R2, R7, 0x4, R2 ;  /* 0x0000000407027825 */ /* 0x004fe200078e0002 */
[----:B------:R-:W-:-:S02]  /*0780*/  IADD3.X R7, PT, PT, RZ, RZ, RZ, P0, !PT ;  /* 0x000000ffff077210 */ /* 0x000fc400007fe4ff */
[----:B-1----:R-:W-:-:S03]  /*0790*/  LEA R6, P0, R8, UR6, 0x2 ;  /* 0x0000000608067c11 */ /* 0x002fc6000f8010ff */
[----:B------:R-:W2:Y:S01]  /*07a0*/  LDG.E R2, desc[UR8][R2.64] ;  /* 0x0000000802027981 */ /* 0x000ea2000c1e1900 */
[----:B------:R-:W-:Y:S01]  /*07b0*/  LEA.HI.X R7, R8, UR7, R7, 0x2, P0 ;  /* 0x0000000708077c11 */ /* 0x000fe200080f1407 */
[----:B---3--:R-:W-:-:S04]  /*07c0*/  IMAD.WIDE R4, R11, 0x4, R4 ;  /* 0x000000040b047825 */ /* 0x008fc800078e0204 */
[----:B------:R-:W3:Y:S01]  /*07d0*/  LDG.E R6, desc[UR8][R6.64+0x4] ;  /* 0x0000040806067981 */ /* 0x000ee2000c1e1900 */
[----:B------:R-:W-:-:S03]  /*07e0*/  IMAD.WIDE R8, R9, 0x4, R4 ;  /* 0x0000000409087825 */ /* 0x000fc600078e0204 */
[----:B------:R-:W2:Y:S04]  /*07f0*/  LDG.E R4, desc[UR8][R4.64] ;  /* 0x0000000804047981 */ /* 0x000ea8000c1e1900 */
[----:B------:R-:W3:Y:S01]  /*0800*/  LDG.E R8, desc[UR8][R8.64] ;  /* 0x0000000808087981 */ /* 0x000ee2000c1e1900 */
[----:B------:R-:W-:Y:S01]  /*0810*/  UIADD3 UR4, UPT, UPT, UR4, 0x2, URZ ;  /* 0x0000000204047890 */ /* 0x000fe2000fffe0ff */
[----:B--2---:R-:W-:-:S04]  /*0820*/  FFMA R17, R2, R4, R17 ;  /* 0x0000000402117223 */ /* 0x004fc80000000011 */
[----:B---3--:R-:W-:-:S07]  /*0830*/  FFMA R17, R6, R8, R17 ;  /* 0x0000000806117223 */ /* 0x008fce0000000011 */
.L_x_4:
[----:B------:R-:W-:Y:S05]  /*0840*/  BRA.U UP1, `(.L_x_0) ;  /* 0x0000000101287547 */ /* 0x000fea000b800000 */
[----:B------:R-:W0:Y:S01]  /*0850*/  LDC R9, c[0x0][0x390] ;  /* 0x0000e400ff097b82 */ /* 0x000e220000000800 */
[----:B------:R-:W-:-:S07]  /*0860*/  IADD3 R7, PT, PT, R14, UR4, RZ ;  /* 0x000000040e077c10 */ /* 0x000fce000fffe0ff */
[----:B------:R-:W1:Y:S08]  /*0870*/  LDC.64 R2, c[0x0][0x388] ;  /* 0x0000e200ff027b82 */ /* 0x000e700000000a00 */
[----:B------:R-:W2:Y:S01]  /*0880*/  LDC.64 R4, c[0x0][0x398] ;  /* 0x0000e600ff047b82 */ /* 0x000ea20000000a00 */
[----:B0-----:R-:W-:Y:S02]  /*0890*/  IMAD R9, R9, UR4, R0 ;  /* 0x0000000409097c24 */ /* 0x001fe4000f8e0200 */
[----:B-1----:R-:W-:-:S06]  /*08a0*/  IMAD.WIDE.U32 R2, R7, 0x4, R2 ;  /* 0x0000000407027825 */ /* 0x002fcc00078e0002 */
[----:B------:R-:W3:Y:S01]  /*08b0*/  LDG.E R2, desc[UR8][R2.64] ;  /* 0x0000000802027981 */ /* 0x000ee2000c1e1900 */
[----:B--2---:R-:W-:-:S06]  /*08c0*/  IMAD.WIDE R4, R9, 0x4, R4 ;  /* 0x0000000409047825 */ /* 0x004fcc00078e0204 */
[----:B------:R-:W3:Y:S02]  /*08d0*/  LDG.E R4, desc[UR8][R4.64] ;  /* 0x0000000804047981 */ /* 0x000ee4000c1e1900 */
[----:B---3--:R-:W-:-:S07]  /*08e0*/  FFMA R17, R2, R4, R17 ;  /* 0x0000000402117223 */ /* 0x008fce0000000011 */
.L_x_0:
[----:B------:R-:W0:Y:S01]  /*08f0*/  LDC.64 R2, c[0x0][0x3a8] ;  /* 0x0000ea00ff027b82 */ /* 0x000e220000000a00 */
[----:B------:R-:W-:-:S04]  /*0900*/  IMAD R15, R15, UR10, R0 ;  /* 0x0000000a0f0f7c24 */ /* 0x000fc8000f8e0200 */
[----:B0-----:R-:W-:-:S05]  /*0910*/  IMAD.WIDE R2, R15, 0x4, R2 ;  /* 0x000000040f027825 */ /* 0x001fca00078e0202 */
[----:B------:R-:W-:Y:S01]  /*0920*/  STG.E desc[UR8][R2.64], R17 ;  /* 0x0000001102007986 */ /* 0x000fe2000c101908 */
[----:B------:R-:W-:Y:S05]  /*0930*/  EXIT ;  /* 0x000000000000794d */ /* 0x000fea0003800000 */
.L_x_5:
[----:B------:R-:W-:-:S00]  /*0940*/  BRA `(.L_x_5) ;  /* 0xfffffffc00fc7947 */ /* 0x000fc0000383ffff */
[----:B------:R-:W-:-:S00]  /*0950*/  NOP ;  /* 0x0000000000007918 */ /* 0x000fc00000000000 */
        /* <DEDUP_REMOVED lines=10> */
.L_x_6:


//--------------------- .nv.shared.reserved.0     --------------------------
	.section	.nv.shared.reserved.0,"aw",@nobits
	.weak		__nv_reservedSMEM_offset_0_alias
	.size		__nv_reservedSMEM_offset_0_alias, 0, 64
	.other		__nv_reservedSMEM_offset_0_alias,@"STO_CUDA_RESERVED_SHARED STV_DEFAULT"
__nv_reservedSMEM_offset_0_alias:
	.zero		0
	.zero		64


//--------------------- .nv.constant0._Z16matrixMultKernel6MatrixS_S_ --------------------------
	.section	.nv.constant0._Z16matrixMultKernel6MatrixS_S_,"a",@progbits
	.sectionflags	@""
	.align	4
.nv.constant0._Z16matrixMultKernel6MatrixS_S_:
	.zero		944


//--------------------- SYMBOLS --------------------------

	.type		.nv.reservedSmem.offset0,@object
	.size		.nv.reservedSmem.offset0,0x4
